//
// Generated by NVIDIA NVVM Compiler
//
// Compiler Build ID: CL-36424714
// Cuda compilation tools, release 13.0, V13.0.88
// Based on NVVM 20.0.0
//

.version 9.0
.target sm_100
.address_size 64

	// .globl	_Z7reduce7ILj256ELi128EEvPfS0_j
// _ZZ7reduce7ILj256ELi128EEvPfS0_jE13warpLevelSums has been demoted

.visible .entry _Z7reduce7ILj256ELi128EEvPfS0_j(
	.param .u64 .ptr .align 1 _Z7reduce7ILj256ELi128EEvPfS0_j_param_0,
	.param .u64 .ptr .align 1 _Z7reduce7ILj256ELi128EEvPfS0_j_param_1,
	.param .u32 _Z7reduce7ILj256ELi128EEvPfS0_j_param_2
)
{
	.reg .pred 	%p<13>;
	.reg .b32 	%r<33>;
	.reg .b32 	%f<277>;
	.reg .b64 	%rd<15>;
	// demoted variable
	.shared .align 4 .b8 _ZZ7reduce7ILj256ELi128EEvPfS0_jE13warpLevelSums[128];
	ld.param.u64 	%rd2, [_Z7reduce7ILj256ELi128EEvPfS0_j_param_0];
	ld.param.u64 	%rd1, [_Z7reduce7ILj256ELi128EEvPfS0_j_param_1];
	cvta.to.global.u64 	%rd3, %rd2;
	mov.u32 	%r1, %tid.x;
	mov.u32 	%r2, %ctaid.x;
	shl.b32 	%r4, %r2, 15;
	or.b32  	%r5, %r4, %r1;
	mul.wide.u32 	%rd4, %r5, 4;
	add.s64 	%rd5, %rd3, %rd4;
	ld.global.f32 	%f5, [%rd5];
	add.f32 	%f6, %f5, 0f00000000;
	ld.global.f32 	%f7, [%rd5+1024];
	add.f32 	%f8, %f6, %f7;
	ld.global.f32 	%f9, [%rd5+2048];
	add.f32 	%f10, %f8, %f9;
	ld.global.f32 	%f11, [%rd5+3072];
	add.f32 	%f12, %f10, %f11;
	ld.global.f32 	%f13, [%rd5+4096];
	add.f32 	%f14, %f12, %f13;
	ld.global.f32 	%f15, [%rd5+5120];
	add.f32 	%f16, %f14, %f15;
	ld.global.f32 	%f17, [%rd5+6144];
	add.f32 	%f18, %f16, %f17;
	ld.global.f32 	%f19, [%rd5+7168];
	add.f32 	%f20, %f18, %f19;
	ld.global.f32 	%f21, [%rd5+8192];
	add.f32 	%f22, %f20, %f21;
	ld.global.f32 	%f23, [%rd5+9216];
	add.f32 	%f24, %f22, %f23;
	ld.global.f32 	%f25, [%rd5+10240];
	add.f32 	%f26, %f24, %f25;
	ld.global.f32 	%f27, [%rd5+11264];
	add.f32 	%f28, %f26, %f27;
	ld.global.f32 	%f29, [%rd5+12288];
	add.f32 	%f30, %f28, %f29;
	ld.global.f32 	%f31, [%rd5+13312];
	add.f32 	%f32, %f30, %f31;
	ld.global.f32 	%f33, [%rd5+14336];
	add.f32 	%f34, %f32, %f33;
	ld.global.f32 	%f35, [%rd5+15360];
	add.f32 	%f36, %f34, %f35;
	ld.global.f32 	%f37, [%rd5+16384];
	add.f32 	%f38, %f36, %f37;
	ld.global.f32 	%f39, [%rd5+17408];
	add.f32 	%f40, %f38, %f39;
	ld.global.f32 	%f41, [%rd5+18432];
	add.f32 	%f42, %f40, %f41;
	ld.global.f32 	%f43, [%rd5+19456];
	add.f32 	%f44, %f42, %f43;
	ld.global.f32 	%f45, [%rd5+20480];
	add.f32 	%f46, %f44, %f45;
	ld.global.f32 	%f47, [%rd5+21504];
	add.f32 	%f48, %f46, %f47;
	ld.global.f32 	%f49, [%rd5+22528];
	add.f32 	%f50, %f48, %f49;
	ld.global.f32 	%f51, [%rd5+23552];
	add.f32 	%f52, %f50, %f51;
	ld.global.f32 	%f53, [%rd5+24576];
	add.f32 	%f54, %f52, %f53;
	ld.global.f32 	%f55, [%rd5+25600];
	add.f32 	%f56, %f54, %f55;
	ld.global.f32 	%f57, [%rd5+26624];
	add.f32 	%f58, %f56, %f57;
	ld.global.f32 	%f59, [%rd5+27648];
	add.f32 	%f60, %f58, %f59;
	ld.global.f32 	%f61, [%rd5+28672];
	add.f32 	%f62, %f60, %f61;
	ld.global.f32 	%f63, [%rd5+29696];
	add.f32 	%f64, %f62, %f63;
	ld.global.f32 	%f65, [%rd5+30720];
	add.f32 	%f66, %f64, %f65;
	ld.global.f32 	%f67, [%rd5+31744];
	add.f32 	%f68, %f66, %f67;
	ld.global.f32 	%f69, [%rd5+32768];
	add.f32 	%f70, %f68, %f69;
	ld.global.f32 	%f71, [%rd5+33792];
	add.f32 	%f72, %f70, %f71;
	ld.global.f32 	%f73, [%rd5+34816];
	add.f32 	%f74, %f72, %f73;
	ld.global.f32 	%f75, [%rd5+35840];
	add.f32 	%f76, %f74, %f75;
	ld.global.f32 	%f77, [%rd5+36864];
	add.f32 	%f78, %f76, %f77;
	ld.global.f32 	%f79, [%rd5+37888];
	add.f32 	%f80, %f78, %f79;
	ld.global.f32 	%f81, [%rd5+38912];
	add.f32 	%f82, %f80, %f81;
	ld.global.f32 	%f83, [%rd5+39936];
	add.f32 	%f84, %f82, %f83;
	ld.global.f32 	%f85, [%rd5+40960];
	add.f32 	%f86, %f84, %f85;
	ld.global.f32 	%f87, [%rd5+41984];
	add.f32 	%f88, %f86, %f87;
	ld.global.f32 	%f89, [%rd5+43008];
	add.f32 	%f90, %f88, %f89;
	ld.global.f32 	%f91, [%rd5+44032];
	add.f32 	%f92, %f90, %f91;
	ld.global.f32 	%f93, [%rd5+45056];
	add.f32 	%f94, %f92, %f93;
	ld.global.f32 	%f95, [%rd5+46080];
	add.f32 	%f96, %f94, %f95;
	ld.global.f32 	%f97, [%rd5+47104];
	add.f32 	%f98, %f96, %f97;
	ld.global.f32 	%f99, [%rd5+48128];
	add.f32 	%f100, %f98, %f99;
	ld.global.f32 	%f101, [%rd5+49152];
	add.f32 	%f102, %f100, %f101;
	ld.global.f32 	%f103, [%rd5+50176];
	add.f32 	%f104, %f102, %f103;
	ld.global.f32 	%f105, [%rd5+51200];
	add.f32 	%f106, %f104, %f105;
	ld.global.f32 	%f107, [%rd5+52224];
	add.f32 	%f108, %f106, %f107;
	ld.global.f32 	%f109, [%rd5+53248];
	add.f32 	%f110, %f108, %f109;
	ld.global.f32 	%f111, [%rd5+54272];
	add.f32 	%f112, %f110, %f111;
	ld.global.f32 	%f113, [%rd5+55296];
	add.f32 	%f114, %f112, %f113;
	ld.global.f32 	%f115, [%rd5+56320];
	add.f32 	%f116, %f114, %f115;
	ld.global.f32 	%f117, [%rd5+57344];
	add.f32 	%f118, %f116, %f117;
	ld.global.f32 	%f119, [%rd5+58368];
	add.f32 	%f120, %f118, %f119;
	ld.global.f32 	%f121, [%rd5+59392];
	add.f32 	%f122, %f120, %f121;
	ld.global.f32 	%f123, [%rd5+60416];
	add.f32 	%f124, %f122, %f123;
	ld.global.f32 	%f125, [%rd5+61440];
	add.f32 	%f126, %f124, %f125;
	ld.global.f32 	%f127, [%rd5+62464];
	add.f32 	%f128, %f126, %f127;
	ld.global.f32 	%f129, [%rd5+63488];
	add.f32 	%f130, %f128, %f129;
	ld.global.f32 	%f131, [%rd5+64512];
	add.f32 	%f132, %f130, %f131;
	ld.global.f32 	%f133, [%rd5+65536];
	add.f32 	%f134, %f132, %f133;
	ld.global.f32 	%f135, [%rd5+66560];
	add.f32 	%f136, %f134, %f135;
	ld.global.f32 	%f137, [%rd5+67584];
	add.f32 	%f138, %f136, %f137;
	ld.global.f32 	%f139, [%rd5+68608];
	add.f32 	%f140, %f138, %f139;
	ld.global.f32 	%f141, [%rd5+69632];
	add.f32 	%f142, %f140, %f141;
	ld.global.f32 	%f143, [%rd5+70656];
	add.f32 	%f144, %f142, %f143;
	ld.global.f32 	%f145, [%rd5+71680];
	add.f32 	%f146, %f144, %f145;
	ld.global.f32 	%f147, [%rd5+72704];
	add.f32 	%f148, %f146, %f147;
	ld.global.f32 	%f149, [%rd5+73728];
	add.f32 	%f150, %f148, %f149;
	ld.global.f32 	%f151, [%rd5+74752];
	add.f32 	%f152, %f150, %f151;
	ld.global.f32 	%f153, [%rd5+75776];
	add.f32 	%f154, %f152, %f153;
	ld.global.f32 	%f155, [%rd5+76800];
	add.f32 	%f156, %f154, %f155;
	ld.global.f32 	%f157, [%rd5+77824];
	add.f32 	%f158, %f156, %f157;
	ld.global.f32 	%f159, [%rd5+78848];
	add.f32 	%f160, %f158, %f159;
	ld.global.f32 	%f161, [%rd5+79872];
	add.f32 	%f162, %f160, %f161;
	ld.global.f32 	%f163, [%rd5+80896];
	add.f32 	%f164, %f162, %f163;
	ld.global.f32 	%f165, [%rd5+81920];
	add.f32 	%f166, %f164, %f165;
	ld.global.f32 	%f167, [%rd5+82944];
	add.f32 	%f168, %f166, %f167;
	ld.global.f32 	%f169, [%rd5+83968];
	add.f32 	%f170, %f168, %f169;
	ld.global.f32 	%f171, [%rd5+84992];
	add.f32 	%f172, %f170, %f171;
	ld.global.f32 	%f173, [%rd5+86016];
	add.f32 	%f174, %f172, %f173;
	ld.global.f32 	%f175, [%rd5+87040];
	add.f32 	%f176, %f174, %f175;
	ld.global.f32 	%f177, [%rd5+88064];
	add.f32 	%f178, %f176, %f177;
	ld.global.f32 	%f179, [%rd5+89088];
	add.f32 	%f180, %f178, %f179;
	ld.global.f32 	%f181, [%rd5+90112];
	add.f32 	%f182, %f180, %f181;
	ld.global.f32 	%f183, [%rd5+91136];
	add.f32 	%f184, %f182, %f183;
	ld.global.f32 	%f185, [%rd5+92160];
	add.f32 	%f186, %f184, %f185;
	ld.global.f32 	%f187, [%rd5+93184];
	add.f32 	%f188, %f186, %f187;
	ld.global.f32 	%f189, [%rd5+94208];
	add.f32 	%f190, %f188, %f189;
	ld.global.f32 	%f191, [%rd5+95232];
	add.f32 	%f192, %f190, %f191;
	ld.global.f32 	%f193, [%rd5+96256];
	add.f32 	%f194, %f192, %f193;
	ld.global.f32 	%f195, [%rd5+97280];
	add.f32 	%f196, %f194, %f195;
	ld.global.f32 	%f197, [%rd5+98304];
	add.f32 	%f198, %f196, %f197;
	ld.global.f32 	%f199, [%rd5+99328];
	add.f32 	%f200, %f198, %f199;
	ld.global.f32 	%f201, [%rd5+100352];
	add.f32 	%f202, %f200, %f201;
	ld.global.f32 	%f203, [%rd5+101376];
	add.f32 	%f204, %f202, %f203;
	ld.global.f32 	%f205, [%rd5+102400];
	add.f32 	%f206, %f204, %f205;
	ld.global.f32 	%f207, [%rd5+103424];
	add.f32 	%f208, %f206, %f207;
	ld.global.f32 	%f209, [%rd5+104448];
	add.f32 	%f210, %f208, %f209;
	ld.global.f32 	%f211, [%rd5+105472];
	add.f32 	%f212, %f210, %f211;
	ld.global.f32 	%f213, [%rd5+106496];
	add.f32 	%f214, %f212, %f213;
	ld.global.f32 	%f215, [%rd5+107520];
	add.f32 	%f216, %f214, %f215;
	ld.global.f32 	%f217, [%rd5+108544];
	add.f32 	%f218, %f216, %f217;
	ld.global.f32 	%f219, [%rd5+109568];
	add.f32 	%f220, %f218, %f219;
	ld.global.f32 	%f221, [%rd5+110592];
	add.f32 	%f222, %f220, %f221;
	ld.global.f32 	%f223, [%rd5+111616];
	add.f32 	%f224, %f222, %f223;
	ld.global.f32 	%f225, [%rd5+112640];
	add.f32 	%f226, %f224, %f225;
	ld.global.f32 	%f227, [%rd5+113664];
	add.f32 	%f228, %f226, %f227;
	ld.global.f32 	%f229, [%rd5+114688];
	add.f32 	%f230, %f228, %f229;
	ld.global.f32 	%f231, [%rd5+115712];
	add.f32 	%f232, %f230, %f231;
	ld.global.f32 	%f233, [%rd5+116736];
	add.f32 	%f234, %f232, %f233;
	ld.global.f32 	%f235, [%rd5+117760];
	add.f32 	%f236, %f234, %f235;
	ld.global.f32 	%f237, [%rd5+118784];
	add.f32 	%f238, %f236, %f237;
	ld.global.f32 	%f239, [%rd5+119808];
	add.f32 	%f240, %f238, %f239;
	ld.global.f32 	%f241, [%rd5+120832];
	add.f32 	%f242, %f240, %f241;
	ld.global.f32 	%f243, [%rd5+121856];
	add.f32 	%f244, %f242, %f243;
	ld.global.f32 	%f245, [%rd5+122880];
	add.f32 	%f246, %f244, %f245;
	ld.global.f32 	%f247, [%rd5+123904];
	add.f32 	%f248, %f246, %f247;
	ld.global.f32 	%f249, [%rd5+124928];
	add.f32 	%f250, %f248, %f249;
	ld.global.f32 	%f251, [%rd5+125952];
	add.f32 	%f252, %f250, %f251;
	ld.global.f32 	%f253, [%rd5+126976];
	add.f32 	%f254, %f252, %f253;
	add.s32 	%r6, %r5, 32000;
	mul.wide.u32 	%rd6, %r6, 4;
	add.s64 	%rd7, %rd3, %rd6;
	ld.global.f32 	%f255, [%rd7];
	add.f32 	%f256, %f254, %f255;
	add.s32 	%r7, %r5, 32256;
	mul.wide.u32 	%rd8, %r7, 4;
	add.s64 	%rd9, %rd3, %rd8;
	ld.global.f32 	%f257, [%rd9];
	add.f32 	%f258, %f256, %f257;
	add.s32 	%r8, %r5, 32512;
	mul.wide.u32 	%rd10, %r8, 4;
	add.s64 	%rd11, %rd3, %rd10;
	ld.global.f32 	%f259, [%rd11];
	add.f32 	%f260, %f258, %f259;
	and.b32  	%r3, %r1, 31;
	mov.b32 	%r9, %f260;
	shfl.sync.down.b32	%r10|%p1, %r9, 16, 31, -1;
	mov.b32 	%f261, %r10;
	add.f32 	%f262, %f260, %f261;
	mov.b32 	%r11, %f262;
	shfl.sync.down.b32	%r12|%p2, %r11, 8, 31, -1;
	mov.b32 	%f263, %r12;
	add.f32 	%f264, %f262, %f263;
	mov.b32 	%r13, %f264;
	shfl.sync.down.b32	%r14|%p3, %r13, 4, 31, -1;
	mov.b32 	%f265, %r14;
	add.f32 	%f266, %f264, %f265;
	mov.b32 	%r15, %f266;
	shfl.sync.down.b32	%r16|%p4, %r15, 2, 31, -1;
	mov.b32 	%f267, %r16;
	add.f32 	%f268, %f266, %f267;
	mov.b32 	%r17, %f268;
	shfl.sync.down.b32	%r18|%p5, %r17, 1, 31, -1;
	mov.b32 	%f269, %r18;
	add.f32 	%f1, %f268, %f269;
	setp.ne.s32 	%p6, %r3, 0;
	@%p6 bra 	$L__BB0_2;
	shr.u32 	%r19, %r1, 3;
	mov.u32 	%r20, _ZZ7reduce7ILj256ELi128EEvPfS0_jE13warpLevelSums;
	add.s32 	%r21, %r20, %r19;
	st.shared.f32 	[%r21], %f1;
$L__BB0_2:
	bar.sync 	0;
	mov.u32 	%r22, %ntid.x;
	shr.u32 	%r23, %r22, 5;
	setp.ge.u32 	%p7, %r1, %r23;
	@%p7 bra 	$L__BB0_4;
	shl.b32 	%r24, %r3, 2;
	mov.u32 	%r25, _ZZ7reduce7ILj256ELi128EEvPfS0_jE13warpLevelSums;
	add.s32 	%r26, %r25, %r24;
	ld.shared.f32 	%f276, [%r26];
	bra.uni 	$L__BB0_5;
$L__BB0_4:
	setp.gt.u32 	%p8, %r1, 31;
	mov.f32 	%f276, 0f00000000;
	@%p8 bra 	$L__BB0_7;
$L__BB0_5:
	mov.b32 	%r27, %f276;
	shfl.sync.down.b32	%r28|%p9, %r27, 4, 31, -1;
	mov.b32 	%f271, %r28;
	add.f32 	%f272, %f276, %f271;
	mov.b32 	%r29, %f272;
	shfl.sync.down.b32	%r30|%p10, %r29, 2, 31, -1;
	mov.b32 	%f273, %r30;
	add.f32 	%f274, %f272, %f273;
	mov.b32 	%r31, %f274;
	shfl.sync.down.b32	%r32|%p11, %r31, 1, 31, -1;
	mov.b32 	%f275, %r32;
	add.f32 	%f4, %f274, %f275;
	setp.ne.s32 	%p12, %r1, 0;
	@%p12 bra 	$L__BB0_7;
	cvta.to.global.u64 	%rd12, %rd1;
	mul.wide.u32 	%rd13, %r2, 4;
	add.s64 	%rd14, %rd12, %rd13;
	st.global.f32 	[%rd14], %f4;
$L__BB0_7:
	ret;

}


// ===== COMPILED SASS (sm_100) =====

	.target	sm_100

	.elftype	@"ET_EXEC"


//--------------------- .note.nv.tkinfo           --------------------------
	.section	.note.nv.tkinfo,"",@"SHT_NOTE"
	.sectionflags	@"SHF_NOTE_NV_TKINFO"
	.tkinfo
        /*0018*/ 	.word	0x00000002
        /*0030*/ 	.string	""
        /*0030*/ 	.string	"ptxas"
        /*0030*/ 	.string	"Cuda compilation tools, release 13.0, V13.0.88"
        /*0030*/ 	.string	"Build cuda_13.0.r13.0/compiler.36424714_0"
        /*0030*/ 	.string	"-arch sm_100 -m 64 "



//--------------------- .note.nv.cuinfo           --------------------------
	.section	.note.nv.cuinfo,"",@"SHT_NOTE"
	.sectionflags	@"SHF_NOTE_NV_CUINFO"
        /*0018*/ 	.short	0x0002
        /*001a*/ 	.short	0x0064
        /*001c*/ 	.short	0x0082
	.zero		2


//--------------------- .nv.info                  --------------------------
	.section	.nv.info,"",@"SHT_CUDA_INFO"
	.align	4


	//----- nvinfo : EIATTR_REGCOUNT
	.align		4
        /*0000*/ 	.byte	0x04, 0x2f
        /*0002*/ 	.short	(.L_1 - .L_0)
	.align		4
.L_0:
        /*0004*/ 	.word	index@(_Z7reduce7ILj256ELi128EEvPfS0_j)
        /*0008*/ 	.word	0x00000020


	//----- nvinfo : EIATTR_FRAME_SIZE
	.align		4
.L_1:
        /*000c*/ 	.byte	0x04, 0x11
        /*000e*/ 	.short	(.L_3 - .L_2)
	.align		4
.L_2:
        /*0010*/ 	.word	index@(_Z7reduce7ILj256ELi128EEvPfS0_j)
        /*0014*/ 	.word	0x00000000


	//----- nvinfo : EIATTR_MIN_STACK_SIZE
	.align		4
.L_3:
        /*0018*/ 	.byte	0x04, 0x12
        /*001a*/ 	.short	(.L_5 - .L_4)
	.align		4
.L_4:
        /*001c*/ 	.word	index@(_Z7reduce7ILj256ELi128EEvPfS0_j)
        /*0020*/ 	.word	0x00000000
.L_5:


//--------------------- .nv.compat                --------------------------
	.section	.nv.compat,"",@"SHT_CUDA_COMPAT_INFO"
	.align	4
        /*0000*/ 	.byte	0x02, 0x09, 0x00, 0x00, 0x02, 0x02, 0x01, 0x00, 0x02, 0x05, 0x05, 0x00, 0x03, 0x07, 0x01, 0x01
        /*0010*/ 	.byte	0x02, 0x03, 0x00, 0x00, 0x02, 0x06, 0x01, 0x00, 0x04, 0x0b, 0x08, 0x00, 0x09, 0x00, 0x00, 0x00
        /*0020*/ 	.byte	0x00, 0x00, 0x00, 0x00


//--------------------- .nv.info._Z7reduce7ILj256ELi128EEvPfS0_j --------------------------
	.section	.nv.info._Z7reduce7ILj256ELi128EEvPfS0_j,"",@"SHT_CUDA_INFO"
	.sectionflags	@""
	.align	4


	//----- nvinfo : EIATTR_CUDA_API_VERSION
	.align		4
        /*0000*/ 	.byte	0x04, 0x37
        /*0002*/ 	.short	(.L_7 - .L_6)
.L_6:
        /*0004*/ 	.word	0x00000082


	//----- nvinfo : EIATTR_KPARAM_INFO
	.align		4
.L_7:
        /*0008*/ 	.byte	0x04, 0x17
        /*000a*/ 	.short	(.L_9 - .L_8)
.L_8:
        /*000c*/ 	.word	0x00000000
        /*0010*/ 	.short	0x0002
        /*0012*/ 	.short	0x0010
        /*0014*/ 	.byte	0x00, 0xf0, 0x11, 0x00


	//----- nvinfo : EIATTR_KPARAM_INFO
	.align		4
.L_9:
        /*0018*/ 	.byte	0x04, 0x17
        /*001a*/ 	.short	(.L_11 - .L_10)
.L_10:
        /*001c*/ 	.word	0x00000000
        /*0020*/ 	.short	0x0001
        /*0022*/ 	.short	0x0008
        /*0024*/ 	.byte	0x00, 0xf5, 0x21, 0x00


	//----- nvinfo : EIATTR_KPARAM_INFO
	.align		4
.L_11:
        /*0028*/ 	.byte	0x04, 0x17
        /*002a*/ 	.short	(.L_13 - .L_12)
.L_12:
        /*002c*/ 	.word	0x00000000
        /*0030*/ 	.short	0x0000
        /*0032*/ 	.short	0x0000
        /*0034*/ 	.byte	0x00, 0xf5, 0x21, 0x00


	//----- nvinfo : EIATTR_SPARSE_MMA_MASK
	.align		4
.L_13:
        /*0038*/ 	.byte	0x03, 0x50
        /*003a*/ 	.short	0x0000


	//----- nvinfo : EIATTR_MAXREG_COUNT
	.align		4
        /*003c*/ 	.byte	0x03, 0x1b
        /*003e*/ 	.short	0x00ff


	//----- nvinfo : EIATTR_NUM_BARRIERS
	.align		4
        /*0040*/ 	.byte	0x02, 0x4c
        /*0042*/ 	.byte	0x01
	.zero		1


	//----- nvinfo : EIATTR_MERCURY_ISA_VERSION
	.align		4
        /*0044*/ 	.byte	0x03, 0x5f
        /*0046*/ 	.short	0x0101


	//----- nvinfo : EIATTR_COOP_GROUP_MASK_REGIDS
	.align		4
        /*0048*/ 	.byte	0x04, 0x29
        /*004a*/ 	.short	(.L_15 - .L_14)


	//   ....[0]....
.L_14:
        /*004c*/ 	.word	0xffffffff


	//   ....[1]....
        /*0050*/ 	.word	0xffffffff


	//   ....[2]....
        /*0054*/ 	.word	0xffffffff


	//   ....[3]....
        /*0058*/ 	.word	0xffffffff


	//   ....[4]....
        /*005c*/ 	.word	0xffffffff


	//   ....[5]....
        /*0060*/ 	.word	0xffffffff


	//   ....[6]....
        /*0064*/ 	.word	0xffffffff


	//   ....[7]....
        /*0068*/ 	.word	0xffffffff


	//----- nvinfo : EIATTR_COOP_GROUP_INSTR_OFFSETS
	.align		4
.L_15:
        /*006c*/ 	.byte	0x04, 0x28
        /*006e*/ 	.short	(.L_17 - .L_16)


	//   ....[0]....
.L_16:
        /*0070*/ 	.word	0x000010f0


	//   ....[1]....
        /*0074*/ 	.word	0x00001110


	//   ....[2]....
        /*0078*/ 	.word	0x00001130


	//   ....[3]....
        /*007c*/ 	.word	0x00001160


	//   ....[4]....
        /*0080*/ 	.word	0x000011b0


	//   ....[5]....
        /*0084*/ 	.word	0x000012d0


	//   ....[6]....
        /*0088*/ 	.word	0x00001300


	//   ....[7]....
        /*008c*/ 	.word	0x00001320


	//----- nvinfo : EIATTR_VRC_CTA_INIT_COUNT
	.align		4
.L_17:
        /*0090*/ 	.byte	0x02, 0x4a
	.zero		1
	.zero		1


	//----- nvinfo : EIATTR_EXIT_INSTR_OFFSETS
	.align		4
        /*0094*/ 	.byte	0x04, 0x1c
        /*0096*/ 	.short	(.L_19 - .L_18)


	//   ....[0]....
.L_18:
        /*0098*/ 	.word	0x000012a0


	//   ....[1]....
        /*009c*/ 	.word	0x00001330


	//   ....[2]....
        /*00a0*/ 	.word	0x00001380


	//----- nvinfo : EIATTR_CRS_STACK_SIZE
	.align		4
.L_19:
        /*00a4*/ 	.byte	0x04, 0x1e
        /*00a6*/ 	.short	(.L_21 - .L_20)
.L_20:
        /*00a8*/ 	.word	0x00000000


	//----- nvinfo : EIATTR_CBANK_PARAM_SIZE
	.align		4
.L_21:
        /*00ac*/ 	.byte	0x03, 0x19
        /*00ae*/ 	.short	0x0014


	//----- nvinfo : EIATTR_PARAM_CBANK
	.align		4
        /*00b0*/ 	.byte	0x04, 0x0a
        /*00b2*/ 	.short	(.L_23 - .L_22)
	.align		4
.L_22:
        /*00b4*/ 	.word	index@(.nv.constant0._Z7reduce7ILj256ELi128EEvPfS0_j)
        /*00b8*/ 	.short	0x0380
        /*00ba*/ 	.short	0x0014


	//----- nvinfo : EIATTR_SW_WAR
	.align		4
.L_23:
        /*00bc*/ 	.byte	0x04, 0x36
        /*00be*/ 	.short	(.L_25 - .L_24)
.L_24:
        /*00c0*/ 	.word	0x00000008
.L_25:


//--------------------- .nv.callgraph             --------------------------
	.section	.nv.callgraph,"",@"SHT_CUDA_CALLGRAPH"
	.align	4
	.sectionentsize	8
	.align		4
        /*0000*/ 	.word	0x00000000
	.align		4
        /*0004*/ 	.word	0xffffffff
	.align		4
        /*0008*/ 	.word	0x00000000
	.align		4
        /*000c*/ 	.word	0xfffffffe
	.align		4
        /*0010*/ 	.word	0x00000000
	.align		4
        /*0014*/ 	.word	0xfffffffd
	.align		4
        /*0018*/ 	.word	0x00000000
	.align		4
        /*001c*/ 	.word	0xfffffffc


//--------------------- .text._Z7reduce7ILj256ELi128EEvPfS0_j --------------------------
	.section	.text._Z7reduce7ILj256ELi128EEvPfS0_j,"ax",@progbits
	.align	128
        .global         _Z7reduce7ILj256ELi128EEvPfS0_j
        .type           _Z7reduce7ILj256ELi128EEvPfS0_j,@function
        .size           _Z7reduce7ILj256ELi128EEvPfS0_j,(.L_x_3 - _Z7reduce7ILj256ELi128EEvPfS0_j)
        .other          _Z7reduce7ILj256ELi128EEvPfS0_j,@"STO_CUDA_ENTRY STV_DEFAULT"
_Z7reduce7ILj256ELi128EEvPfS0_j:
.text._Z7reduce7ILj256ELi128EEvPfS0_j:
[----:B------:R-:W-:Y:S01]  /*0000*/  LDC R1, c[0x0][0x37c] ;  /* 0x0000df00ff017b82 */ /* 0x000fe20000000800 */
[----:B------:R-:W0:Y:S07]  /*0010*/  S2R R0, SR_CTAID.X ;  /* 0x0000000000007919 */ /* 0x000e2e0000002500 */
[----:B------:R-:W1:Y:S01]  /*0020*/  LDC.64 R2, c[0x0][0x380] ;  /* 0x0000e000ff027b82 */ /* 0x000e620000000a00 */
[----:B------:R-:W2:Y:S01]  /*0030*/  LDCU.64 UR6, c[0x0][0x358] ;  /* 0x00006b00ff0677ac */ /* 0x000ea20008000a00 */
[----:B------:R-:W3:Y:S01]  /*0040*/  S2R R10, SR_TID.X ;  /* 0x00000000000a7919 */ /* 0x000ee20000002100 */
[----:B0-----:R-:W-:-:S04]  /*0050*/  SHF.L.U32 R5, R0, 0xf, RZ ;  /* 0x0000000f00057819 */ /* 0x001fc800000006ff */
[----:B---3--:R-:W-:-:S05]  /*0060*/  LOP3.LUT R5, R5, R10, RZ, 0xfc, !PT ;  /* 0x0000000a05057212 */ /* 0x008fca00078efcff */
[----:B-1----:R-:W-:-:S05]  /*0070*/  IMAD.WIDE.U32 R6, R5, 0x4, R2 ;  /* 0x0000000405067825 */ /* 0x002fca00078e0002 */
[----:B--2---:R-:W2:Y:S04]  /*0080*/  LDG.E R11, desc[UR6][R6.64] ;  /* 0x00000006060b7981 */ /* 0x004ea8000c1e1900 */
[----:B------:R-:W3:Y:S04]  /*0090*/  LDG.E R24, desc[UR6][R6.64+0x400] ;  /* 0x0004000606187981 */ /* 0x000ee8000c1e1900 */
[----:B------:R-:W4:Y:S04]  /*00a0*/  LDG.E R27, desc[UR6][R6.64+0x800] ;  /* 0x00080006061b7981 */ /* 0x000f28000c1e1900 */
[----:B------:R-:W5:Y:S04]  /*00b0*/  LDG.E R12, desc[UR6][R6.64+0xc00] ;  /* 0x000c0006060c7981 */ /* 0x000f68000c1e1900 */
        /* <DEDUP_REMOVED lines=13> */
[----:B------:R-:W5:Y:S01]  /*0190*/  LDG.E R25, desc[UR6][R6.64+0x4400] ;  /* 0x0044000606197981 */ /* 0x000f62000c1e1900 */
[----:B--2---:R-:W-:-:S03]  /*01a0*/  FADD R23, RZ, R11 ;  /* 0x0000000bff177221 */ /* 0x004fc60000000000 */
[----:B------:R-:W2:Y:S01]  /*01b0*/  LDG.E R11, desc[UR6][R6.64+0x4800] ;  /* 0x00480006060b7981 */ /* 0x000ea2000c1e1900 */
[----:B---3--:R-:W-:-:S03]  /*01c0*/  FADD R24, R23, R24 ;  /* 0x0000001817187221 */ /* 0x008fc60000000000 */
[----:B------:R-:W3:Y:S01]  /*01d0*/  LDG.E R23, desc[UR6][R6.64+0x4c00] ;  /* 0x004c000606177981 */ /* 0x000ee2000c1e1900 */
[----:B----4-:R-:W-:-:S03]  /*01e0*/  FADD R27, R24, R27 ;  /* 0x0000001b181b7221 */ /* 0x010fc60000000000 */
[----:B------:R-:W4:Y:S01]  /*01f0*/  LDG.E R24, desc[UR6][R6.64+0x5000] ;  /* 0x0050000606187981 */ /* 0x000f22000c1e1900 */
[----:B-----5:R-:W-:-:S03]  /*0200*/  FADD R26, R27, R12 ;  /* 0x0000000c1b1a7221 */ /* 0x020fc60000000000 */
[----:B------:R-:W5:Y:S01]  /*0210*/  LDG.E R12, desc[UR6][R6.64+0x5400] ;  /* 0x00540006060c7981 */ /* 0x000f62000c1e1900 */
[----:B------:R-:W-:-:S03]  /*0220*/  FADD R27, R26, R13 ;  /* 0x0000000d1a1b7221 */ /* 0x000fc60000000000 */
        /* <DEDUP_REMOVED lines=27> */
[----:B--2---:R-:W-:-:S03]  /*03e0*/  FADD R26, R26, R11 ;  /* 0x0000000b1a1a7221 */ /* 0x004fc60000000000 */
        /* <DEDUP_REMOVED lines=143> */
[----:B------:R-:W-:-:S03]  /*0ce0*/  IADD3 R29, PT, PT, R5, 0x7d00, RZ ;  /* 0x00007d00051d7810 */ /* 0x000fc60007ffe0ff */
[----:B------:R-:W5:Y:S04]  /*0cf0*/  LDG.E R25, desc[UR6][R6.64+0x1e800] ;  /* 0x01e8000606197981 */ /* 0x000f68000c1e1900 */
[----:B------:R-:W5:Y:S01]  /*0d00*/  LDG.E R27, desc[UR6][R6.64+0x1f000] ;  /* 0x01f00006061b7981 */ /* 0x000f62000c1e1900 */
[----:B--2---:R-:W-:-:S03]  /*0d10*/  FADD R28, R28, R11 ;  /* 0x0000000b1c1c7221 */ /* 0x004fc60000000000 */
[----:B------:R-:W2:Y:S01]  /*0d20*/  LDG.E R11, desc[UR6][R6.64+0x1b000] ;  /* 0x01b00006060b7981 */ /* 0x000ea2000c1e1900 */
[----:B---3--:R-:W-:-:S03]  /*0d30*/  FADD R23, R28, R23 ;  /* 0x000000171c177221 */ /* 0x008fc60000000000 */
[----:B------:R-:W3:Y:S01]  /*0d40*/  LDG.E R28, desc[UR6][R6.64+0x1ec00] ;  /* 0x01ec0006061c7981 */ /* 0x000ee2000c1e1900 */
[----:B----4-:R-:W-:-:S04]  /*0d50*/  FADD R23, R23, R24 ;  /* 0x0000001817177221 */ /* 0x010fc80000000000 */
[----:B-----5:R-:W-:Y:S02]  /*0d60*/  FADD R24, R23, R12 ;  /* 0x0000000c17187221 */ /* 0x020fe40000000000 */
[----:B------:R-:W4:Y:S02]  /*0d70*/  LDG.E R12, desc[UR6][R6.64+0x1b400] ;  /* 0x01b40006060c7981 */ /* 0x000f24000c1e1900 */
[----:B------:R-:W-:Y:S02]  /*0d80*/  FADD R23, R24, R13 ;  /* 0x0000000d18177221 */ /* 0x000fe40000000000 */
[----:B------:R-:W5:Y:S02]  /*0d90*/  LDG.E R13, desc[UR6][R6.64+0x1b800] ;  /* 0x01b80006060d7981 */ /* 0x000f64000c1e1900 */
[----:B------:R-:W-:Y:S02]  /*0da0*/  FADD R24, R23, R14 ;  /* 0x0000000e17187221 */ /* 0x000fe40000000000 */
[----:B------:R-:W3:Y:S02]  /*0db0*/  LDG.E R14, desc[UR6][R6.64+0x1bc00] ;  /* 0x01bc0006060e7981 */ /* 0x000ee4000c1e1900 */
[----:B------:R-:W-:-:S02]  /*0dc0*/  FADD R23, R24, R15 ;  /* 0x0000000f18177221 */ /* 0x000fc40000000000 */
[----:B------:R-:W3:Y:S02]  /*0dd0*/  LDG.E R15, desc[UR6][R6.64+0x1c000] ;  /* 0x01c00006060f7981 */ /* 0x000ee4000c1e1900 */
[----:B------:R-:W-:Y:S02]  /*0de0*/  FADD R24, R23, R16 ;  /* 0x0000001017187221 */ /* 0x000fe40000000000 */
[----:B------:R-:W3:Y:S02]  /*0df0*/  LDG.E R16, desc[UR6][R6.64+0x1c400] ;  /* 0x01c4000606107981 */ /* 0x000ee4000c1e1900 */
        /* <DEDUP_REMOVED lines=16> */
[----:B------:R-:W-:-:S04]  /*0f00*/  FADD R9, R9, R4 ;  /* 0x0000000409097221 */ /* 0x000fc80000000000 */
[----:B------:R-:W-:Y:S01]  /*0f10*/  FADD R26, R9, R26 ;  /* 0x0000001a091a7221 */ /* 0x000fe20000000000 */
[----:B------:R-:W-:Y:S01]  /*0f20*/  IMAD.WIDE.U32 R8, R29, 0x4, R2 ;  /* 0x000000041d087825 */ /* 0x000fe200078e0002 */
[----:B------:R-:W-:-:S05]  /*0f30*/  IADD3 R29, PT, PT, R5, 0x7e00, RZ ;  /* 0x00007e00051d7810 */ /* 0x000fca0007ffe0ff */
[----:B------:R0:W3:Y:S02]  /*0f40*/  LDG.E R8, desc[UR6][R8.64] ;  /* 0x0000000608087981 */ /* 0x0000e4000c1e1900 */
[----:B0-----:R-:W-:Y:S01]  /*0f50*/  IADD3 R9, PT, PT, R5, 0x7f00, RZ ;  /* 0x00007f0005097810 */ /* 0x001fe20007ffe0ff */
[----:B------:R-:W-:-:S04]  /*0f60*/  IMAD.WIDE.U32 R4, R29, 0x4, R2 ;  /* 0x000000041d047825 */ /* 0x000fc800078e0002 */
[----:B------:R-:W-:Y:S02]  /*0f70*/  IMAD.WIDE.U32 R2, R9, 0x4, R2 ;  /* 0x0000000409027825 */ /* 0x000fe400078e0002 */
[----:B------:R-:W3:Y:S04]  /*0f80*/  LDG.E R4, desc[UR6][R4.64] ;  /* 0x0000000604047981 */ /* 0x000ee8000c1e1900 */
[----:B------:R-:W3:Y:S01]  /*0f90*/  LDG.E R2, desc[UR6][R2.64] ;  /* 0x0000000602027981 */ /* 0x000ee2000c1e1900 */
[----:B------:R-:W0:Y:S01]  /*0fa0*/  LDCU UR4, c[0x0][0x360] ;  /* 0x00006c00ff0477ac */ /* 0x000e220008000800 */
[----:B--2---:R-:W-:-:S04]  /*0fb0*/  FADD R11, R26, R11 ;  /* 0x0000000b1a0b7221 */ /* 0x004fc80000000000 */
[----:B----4-:R-:W-:-:S04]  /*0fc0*/  FADD R12, R11, R12 ;  /* 0x0000000c0b0c7221 */ /* 0x010fc80000000000 */
[----:B-----5:R-:W-:-:S04]  /*0fd0*/  FADD R13, R12, R13 ;  /* 0x0000000d0c0d7221 */ /* 0x020fc80000000000 */
[----:B---3--:R-:W-:-:S04]  /*0fe0*/  FADD R14, R13, R14 ;  /* 0x0000000e0d0e7221 */ /* 0x008fc80000000000 */
[----:B------:R-:W-:-:S04]  /*0ff0*/  FADD R15, R14, R15 ;  /* 0x0000000f0e0f7221 */ /* 0x000fc80000000000 */
        /* <DEDUP_REMOVED lines=14> */
[----:B------:R-:W-:-:S05]  /*10e0*/  FADD R2, R27, R2 ;  /* 0x000000021b027221 */ /* 0x000fca0000000000 */
[----:B------:R-:W1:Y:S02]  /*10f0*/  SHFL.DOWN PT, R3, R2, 0x10, 0x1f ;  /* 0x0a001f0002037f89 */ /* 0x000e6400000e0000 */
[----:B-1----:R-:W-:-:S05]  /*1100*/  FADD R4, R2, R3 ;  /* 0x0000000302047221 */ /* 0x002fca0000000000 */
[----:B------:R-:W1:Y:S02]  /*1110*/  SHFL.DOWN PT, R3, R4, 0x8, 0x1f ;  /* 0x09001f0004037f89 */ /* 0x000e6400000e0000 */
[----:B-1----:R-:W-:-:S05]  /*1120*/  FADD R5, R4, R3 ;  /* 0x0000000304057221 */ /* 0x002fca0000000000 */
[----:B------:R-:W1:Y:S01]  /*1130*/  SHFL.DOWN PT, R6, R5, 0x4, 0x1f ;  /* 0x08801f0005067f89 */ /* 0x000e6200000e0000 */
[----:B------:R-:W-:Y:S01]  /*1140*/  LOP3.LUT P0, R3, R10, 0x1f, RZ, 0xc0, !PT ;  /* 0x0000001f0a037812 */ /* 0x000fe2000780c0ff */
[----:B-1----:R-:W-:-:S05]  /*1150*/  FADD R6, R5, R6 ;  /* 0x0000000605067221 */ /* 0x002fca0000000000 */
[----:B------:R-:W1:Y:S07]  /*1160*/  SHFL.DOWN PT, R7, R6, 0x2, 0x1f ;  /* 0x08401f0006077f89 */ /* 0x000e6e00000e0000 */
[----:B------:R-:W2:Y:S01]  /*1170*/  @!P0 S2R R9, SR_CgaCtaId ;  /* 0x0000000000098919 */ /* 0x000ea20000008800 */
[----:B0-----:R-:W-:-:S06]  /*1180*/  USHF.R.U32.HI UR4, URZ, 0x5, UR4 ;  /* 0x00000005ff047899 */ /* 0x001fcc0008011604 */
[----:B------:R-:W-:Y:S01]  /*1190*/  ISETP.GE.U32.AND P1, PT, R10, UR4, PT ;  /* 0x000000040a007c0c */ /* 0x000fe2000bf26070 */
[----:B-1----:R-:W-:-:S05]  /*11a0*/  FADD R7, R6, R7 ;  /* 0x0000000706077221 */ /* 0x002fca0000000000 */
[----:B------:R-:W0:Y:S07]  /*11b0*/  SHFL.DOWN PT, R2, R7, 0x1, 0x1f ;  /* 0x08201f0007027f89 */ /* 0x000e2e00000e0000 */
[----:B------:R-:W1:Y:S01]  /*11c0*/  @!P1 S2R R11, SR_CgaCtaId ;  /* 0x00000000000b9919 */ /* 0x000e620000008800 */
[----:B------:R-:W-:-:S04]  /*11d0*/  @!P0 MOV R4, 0x400 ;  /* 0x0000040000048802 */ /* 0x000fc80000000f00 */
[----:B--2---:R-:W-:-:S04]  /*11e0*/  @!P0 LEA R5, R9, R4, 0x18 ;  /* 0x0000000409058211 */ /* 0x004fc800078ec0ff */
[----:B------:R-:W-:Y:S01]  /*11f0*/  @!P0 LEA.HI R5, R10, R5, RZ, 0x1d ;  /* 0x000000050a058211 */ /* 0x000fe200078fe8ff */
[----:B0-----:R-:W-:-:S05]  /*1200*/  FADD R2, R7, R2 ;  /* 0x0000000207027221 */ /* 0x001fca0000000000 */
[----:B------:R0:W-:Y:S01]  /*1210*/  @!P0 STS [R5], R2 ;  /* 0x0000000205008388 */ /* 0x0001e20000000800 */
[----:B------:R-:W-:-:S04]  /*1220*/  @!P1 MOV R8, 0x400 ;  /* 0x0000040000089802 */ /* 0x000fc80000000f00 */
[----:B-1----:R-:W-:-:S04]  /*1230*/  @!P1 LEA R8, R11, R8, 0x18 ;  /* 0x000000080b089211 */ /* 0x002fc800078ec0ff */
[----:B------:R-:W-:Y:S01]  /*1240*/  @!P1 LEA R3, R3, R8, 0x2 ;  /* 0x0000000803039211 */ /* 0x000fe200078e10ff */
[----:B------:R-:W-:Y:S06]  /*1250*/  BAR.SYNC.DEFER_BLOCKING 0x0 ;  /* 0x0000000000007b1d */ /* 0x000fec0000010000 */
[----:B------:R-:W1:Y:S01]  /*1260*/  @!P1 LDS R3, [R3] ;  /* 0x0000000003039984 */ /* 0x000e620000000800 */
[----:B------:R-:W-:Y:S04]  /*1270*/  BSSY.RECONVERGENT B0, `(.L_x_0) ;  /* 0x0000005000007945 */ /* 0x000fe80003800200 */
[----:B0-----:R-:W-:Y:S05]  /*1280*/  @!P1 BRA `(.L_x_1) ;  /* 0x00000000000c9947 */ /* 0x001fea0003800000 */
[----:B------:R-:W-:-:S13]  /*1290*/  ISETP.GT.U32.AND P0, PT, R10, 0x1f, PT ;  /* 0x0000001f0a00780c */ /* 0x000fda0003f04070 */
[----:B------:R-:W-:Y:S05]  /*12a0*/  @P0 EXIT ;  /* 0x000000000000094d */ /* 0x000fea0003800000 */
[----:B-1----:R-:W-:-:S07]  /*12b0*/  HFMA2 R3, -RZ, RZ, 0, 0 ;  /* 0x00000000ff037431 */ /* 0x002fce00000001ff */
.L_x_1:
[----:B------:R-:W-:Y:S05]  /*12c0*/  BSYNC.RECONVERGENT B0 ;  /* 0x0000000000007941 */ /* 0x000fea0003800200 */
.L_x_0:
[----:B-1----:R-:W0:Y:S01]  /*12d0*/  SHFL.DOWN PT, R2, R3, 0x4, 0x1f ;  /* 0x08801f0003027f89 */ /* 0x002e2200000e0000 */
[----:B------:R-:W-:Y:S01]  /*12e0*/  ISETP.NE.AND P0, PT, R10, RZ, PT ;  /* 0x000000ff0a00720c */ /* 0x000fe20003f05270 */
[----:B0-----:R-:W-:-:S05]  /*12f0*/  FADD R2, R2, R3 ;  /* 0x0000000302027221 */ /* 0x001fca0000000000 */
[----:B------:R-:W0:Y:S02]  /*1300*/  SHFL.DOWN PT, R5, R2, 0x2, 0x1f ;  /* 0x08401f0002057f89 */ /* 0x000e2400000e0000 */
[----:B0-----:R-:W-:-:S05]  /*1310*/  FADD R5, R2, R5 ;  /* 0x0000000502057221 */ /* 0x001fca0000000000 */
[----:B------:R0:W1:Y:S01]  /*1320*/  SHFL.DOWN PT, R4, R5, 0x1, 0x1f ;  /* 0x08201f0005047f89 */ /* 0x00006200000e0000 */
[----:B------:R-:W-:Y:S05]  /*1330*/  @P0 EXIT ;  /* 0x000000000000094d */ /* 0x000fea0003800000 */
[----:B------:R-:W2:Y:S01]  /*1340*/  LDC.64 R2, c[0x0][0x388] ;  /* 0x0000e200ff027b82 */ /* 0x000ea20000000a00 */
[----:B01----:R-:W-:Y:S01]  /*1350*/  FADD R5, R5, R4 ;  /* 0x0000000405057221 */ /* 0x003fe20000000000 */
[----:B--2---:R-:W-:-:S05]  /*1360*/  IMAD.WIDE.U32 R2, R0, 0x4, R2 ;  /* 0x0000000400027825 */ /* 0x004fca00078e0002 */
[----:B------:R-:W-:Y:S01]  /*1370*/  STG.E desc[UR6][R2.64], R5 ;  /* 0x0000000502007986 */ /* 0x000fe2000c101906 */
[----:B------:R-:W-:Y:S05]  /*1380*/  EXIT ;  /* 0x000000000000794d */ /* 0x000fea0003800000 */
.L_x_2:
[----:B------:R-:W-:-:S00]  /*1390*/  BRA `(.L_x_2) ;  /* 0xfffffffc00fc7947 */ /* 0x000fc0000383ffff */
[----:B------:R-:W-:-:S00]  /*13a0*/  NOP ;  /* 0x0000000000007918 */ /* 0x000fc00000000000 */
        /* <DEDUP_REMOVED lines=13> */
.L_x_3:


//--------------------- .nv.shared._Z7reduce7ILj256ELi128EEvPfS0_j --------------------------
	.section	.nv.shared._Z7reduce7ILj256ELi128EEvPfS0_j,"aw",@nobits
	.sectionflags	@""
	.align	4
.nv.shared._Z7reduce7ILj256ELi128EEvPfS0_j:
	.zero		1152


//--------------------- .nv.shared.reserved.0     --------------------------
	.section	.nv.shared.reserved.0,"aw",@nobits
	.weak		__nv_reservedSMEM_offset_0_alias
	.size		__nv_reservedSMEM_offset_0_alias, 0, 64
	.other		__nv_reservedSMEM_offset_0_alias,@"STO_CUDA_RESERVED_SHARED STV_DEFAULT"
__nv_reservedSMEM_offset_0_alias:
	.zero		0
	.zero		64


//--------------------- .nv.constant0._Z7reduce7ILj256ELi128EEvPfS0_j --------------------------
	.section	.nv.constant0._Z7reduce7ILj256ELi128EEvPfS0_j,"a",@progbits
	.sectionflags	@""
	.align	4
.nv.constant0._Z7reduce7ILj256ELi128EEvPfS0_j:
	.zero		916


//--------------------- SYMBOLS --------------------------

	.type		.nv.reservedSmem.offset0,@object
	.size		.nv.reservedSmem.offset0,0x4
	.type		.nv.reservedSmem.cap,@object
	.size		.nv.reservedSmem.cap,0x4
